//
// Generated by NVIDIA NVVM Compiler
//
// Compiler Build ID: CL-36424714
// Cuda compilation tools, release 13.0, V13.0.88
// Based on NVVM 20.0.0
//

.version 9.0
.target sm_100
.address_size 64

	// .globl	_Z20calculate_arrays_GPUiPfS_S_S_S_S_S_S_S_

.visible .entry _Z20calculate_arrays_GPUiPfS_S_S_S_S_S_S_S_(
	.param .u32 _Z20calculate_arrays_GPUiPfS_S_S_S_S_S_S_S__param_0,
	.param .u64 .ptr .align 1 _Z20calculate_arrays_GPUiPfS_S_S_S_S_S_S_S__param_1,
	.param .u64 .ptr .align 1 _Z20calculate_arrays_GPUiPfS_S_S_S_S_S_S_S__param_2,
	.param .u64 .ptr .align 1 _Z20calculate_arrays_GPUiPfS_S_S_S_S_S_S_S__param_3,
	.param .u64 .ptr .align 1 _Z20calculate_arrays_GPUiPfS_S_S_S_S_S_S_S__param_4,
	.param .u64 .ptr .align 1 _Z20calculate_arrays_GPUiPfS_S_S_S_S_S_S_S__param_5,
	.param .u64 .ptr .align 1 _Z20calculate_arrays_GPUiPfS_S_S_S_S_S_S_S__param_6,
	.param .u64 .ptr .align 1 _Z20calculate_arrays_GPUiPfS_S_S_S_S_S_S_S__param_7,
	.param .u64 .ptr .align 1 _Z20calculate_arrays_GPUiPfS_S_S_S_S_S_S_S__param_8,
	.param .u64 .ptr .align 1 _Z20calculate_arrays_GPUiPfS_S_S_S_S_S_S_S__param_9
)
{
	.reg .pred 	%p<2>;
	.reg .b32 	%r<6>;
	.reg .b32 	%f<10>;
	.reg .b64 	%rd<33>;

	ld.param.u32 	%r2, [_Z20calculate_arrays_GPUiPfS_S_S_S_S_S_S_S__param_0];
	ld.param.u64 	%rd2, [_Z20calculate_arrays_GPUiPfS_S_S_S_S_S_S_S__param_2];
	ld.param.u64 	%rd4, [_Z20calculate_arrays_GPUiPfS_S_S_S_S_S_S_S__param_4];
	ld.param.u64 	%rd5, [_Z20calculate_arrays_GPUiPfS_S_S_S_S_S_S_S__param_5];
	ld.param.u64 	%rd8, [_Z20calculate_arrays_GPUiPfS_S_S_S_S_S_S_S__param_8];
	ld.param.u64 	%rd9, [_Z20calculate_arrays_GPUiPfS_S_S_S_S_S_S_S__param_9];
	mov.u32 	%r3, %ctaid.x;
	mov.u32 	%r4, %ntid.x;
	mov.u32 	%r5, %tid.x;
	mad.lo.s32 	%r1, %r3, %r4, %r5;
	setp.ge.s32 	%p1, %r1, %r2;
	@%p1 bra 	$L__BB0_2;
	ld.param.u64 	%rd32, [_Z20calculate_arrays_GPUiPfS_S_S_S_S_S_S_S__param_7];
	ld.param.u64 	%rd31, [_Z20calculate_arrays_GPUiPfS_S_S_S_S_S_S_S__param_6];
	ld.param.u64 	%rd30, [_Z20calculate_arrays_GPUiPfS_S_S_S_S_S_S_S__param_3];
	ld.param.u64 	%rd29, [_Z20calculate_arrays_GPUiPfS_S_S_S_S_S_S_S__param_1];
	cvta.to.global.u64 	%rd10, %rd29;
	cvta.to.global.u64 	%rd11, %rd2;
	cvta.to.global.u64 	%rd12, %rd30;
	cvta.to.global.u64 	%rd13, %rd4;
	cvta.to.global.u64 	%rd14, %rd5;
	cvta.to.global.u64 	%rd15, %rd31;
	cvta.to.global.u64 	%rd16, %rd9;
	cvta.to.global.u64 	%rd17, %rd8;
	cvta.to.global.u64 	%rd18, %rd32;
	mul.wide.s32 	%rd19, %r1, 4;
	add.s64 	%rd20, %rd10, %rd19;
	ld.global.f32 	%f1, [%rd20];
	add.s64 	%rd21, %rd11, %rd19;
	ld.global.f32 	%f2, [%rd21];
	add.f32 	%f3, %f1, %f2;
	add.s64 	%rd22, %rd12, %rd19;
	st.global.f32 	[%rd22], %f3;
	add.s64 	%rd23, %rd13, %rd19;
	ld.global.f32 	%f4, [%rd23];
	add.s64 	%rd24, %rd14, %rd19;
	ld.global.f32 	%f5, [%rd24];
	sub.f32 	%f6, %f4, %f5;
	add.s64 	%rd25, %rd15, %rd19;
	st.global.f32 	[%rd25], %f6;
	add.s64 	%rd26, %rd16, %rd19;
	ld.global.f32 	%f7, [%rd26];
	add.s64 	%rd27, %rd17, %rd19;
	ld.global.f32 	%f8, [%rd27];
	mul.f32 	%f9, %f7, %f8;
	add.s64 	%rd28, %rd18, %rd19;
	st.global.f32 	[%rd28], %f9;
$L__BB0_2:
	ret;

}


// ===== COMPILED SASS (sm_100) =====

	.target	sm_100

	.elftype	@"ET_EXEC"


//--------------------- .note.nv.tkinfo           --------------------------
	.section	.note.nv.tkinfo,"",@"SHT_NOTE"
	.sectionflags	@"SHF_NOTE_NV_TKINFO"
	.tkinfo
        /*0018*/ 	.word	0x00000002
        /*0030*/ 	.string	""
        /*0030*/ 	.string	"ptxas"
        /*0030*/ 	.string	"Cuda compilation tools, release 13.0, V13.0.88"
        /*0030*/ 	.string	"Build cuda_13.0.r13.0/compiler.36424714_0"
        /*0030*/ 	.string	"-arch sm_100 -m 64 "



//--------------------- .note.nv.cuinfo           --------------------------
	.section	.note.nv.cuinfo,"",@"SHT_NOTE"
	.sectionflags	@"SHF_NOTE_NV_CUINFO"
        /*0018*/ 	.short	0x0002
        /*001a*/ 	.short	0x0064
        /*001c*/ 	.short	0x0082
	.zero		2


//--------------------- .nv.info                  --------------------------
	.section	.nv.info,"",@"SHT_CUDA_INFO"
	.align	4


	//----- nvinfo : EIATTR_REGCOUNT
	.align		4
        /*0000*/ 	.byte	0x04, 0x2f
        /*0002*/ 	.short	(.L_1 - .L_0)
	.align		4
.L_0:
        /*0004*/ 	.word	index@(_Z20calculate_arrays_GPUiPfS_S_S_S_S_S_S_S_)
        /*0008*/ 	.word	0x00000014


	//----- nvinfo : EIATTR_FRAME_SIZE
	.align		4
.L_1:
        /*000c*/ 	.byte	0x04, 0x11
        /*000e*/ 	.short	(.L_3 - .L_2)
	.align		4
.L_2:
        /*0010*/ 	.word	index@(_Z20calculate_arrays_GPUiPfS_S_S_S_S_S_S_S_)
        /*0014*/ 	.word	0x00000000


	//----- nvinfo : EIATTR_MIN_STACK_SIZE
	.align		4
.L_3:
        /*0018*/ 	.byte	0x04, 0x12
        /*001a*/ 	.short	(.L_5 - .L_4)
	.align		4
.L_4:
        /*001c*/ 	.word	index@(_Z20calculate_arrays_GPUiPfS_S_S_S_S_S_S_S_)
        /*0020*/ 	.word	0x00000000
.L_5:


//--------------------- .nv.compat                --------------------------
	.section	.nv.compat,"",@"SHT_CUDA_COMPAT_INFO"
	.align	4
        /*0000*/ 	.byte	0x02, 0x09, 0x00, 0x00, 0x02, 0x02, 0x01, 0x00, 0x02, 0x05, 0x05, 0x00, 0x03, 0x07, 0x01, 0x01
        /*0010*/ 	.byte	0x02, 0x03, 0x00, 0x00, 0x02, 0x06, 0x01, 0x00, 0x04, 0x0b, 0x08, 0x00, 0x09, 0x00, 0x00, 0x00
        /*0020*/ 	.byte	0x00, 0x00, 0x00, 0x00


//--------------------- .nv.info._Z20calculate_arrays_GPUiPfS_S_S_S_S_S_S_S_ --------------------------
	.section	.nv.info._Z20calculate_arrays_GPUiPfS_S_S_S_S_S_S_S_,"",@"SHT_CUDA_INFO"
	.sectionflags	@""
	.align	4


	//----- nvinfo : EIATTR_CUDA_API_VERSION
	.align		4
        /*0000*/ 	.byte	0x04, 0x37
        /*0002*/ 	.short	(.L_7 - .L_6)
.L_6:
        /*0004*/ 	.word	0x00000082


	//----- nvinfo : EIATTR_KPARAM_INFO
	.align		4
.L_7:
        /*0008*/ 	.byte	0x04, 0x17
        /*000a*/ 	.short	(.L_9 - .L_8)
.L_8:
        /*000c*/ 	.word	0x00000000
        /*0010*/ 	.short	0x0009
        /*0012*/ 	.short	0x0048
        /*0014*/ 	.byte	0x00, 0xf5, 0x21, 0x00


	//----- nvinfo : EIATTR_KPARAM_INFO
	.align		4
.L_9:
        /*0018*/ 	.byte	0x04, 0x17
        /*001a*/ 	.short	(.L_11 - .L_10)
.L_10:
        /*001c*/ 	.word	0x00000000
        /*0020*/ 	.short	0x0008
        /*0022*/ 	.short	0x0040
        /*0024*/ 	.byte	0x00, 0xf5, 0x21, 0x00


	//----- nvinfo : EIATTR_KPARAM_INFO
	.align		4
.L_11:
        /*0028*/ 	.byte	0x04, 0x17
        /*002a*/ 	.short	(.L_13 - .L_12)
.L_12:
        /*002c*/ 	.word	0x00000000
        /*0030*/ 	.short	0x0007
        /*0032*/ 	.short	0x0038
        /*0034*/ 	.byte	0x00, 0xf5, 0x21, 0x00


	//----- nvinfo : EIATTR_KPARAM_INFO
	.align		4
.L_13:
        /*0038*/ 	.byte	0x04, 0x17
        /*003a*/ 	.short	(.L_15 - .L_14)
.L_14:
        /*003c*/ 	.word	0x00000000
        /*0040*/ 	.short	0x0006
        /*0042*/ 	.short	0x0030
        /*0044*/ 	.byte	0x00, 0xf5, 0x21, 0x00


	//----- nvinfo : EIATTR_KPARAM_INFO
	.align		4
.L_15:
        /*0048*/ 	.byte	0x04, 0x17
        /*004a*/ 	.short	(.L_17 - .L_16)
.L_16:
        /*004c*/ 	.word	0x00000000
        /*0050*/ 	.short	0x0005
        /*0052*/ 	.short	0x0028
        /*0054*/ 	.byte	0x00, 0xf5, 0x21, 0x00


	//----- nvinfo : EIATTR_KPARAM_INFO
	.align		4
.L_17:
        /*0058*/ 	.byte	0x04, 0x17
        /*005a*/ 	.short	(.L_19 - .L_18)
.L_18:
        /*005c*/ 	.word	0x00000000
        /*0060*/ 	.short	0x0004
        /*0062*/ 	.short	0x0020
        /*0064*/ 	.byte	0x00, 0xf5, 0x21, 0x00


	//----- nvinfo : EIATTR_KPARAM_INFO
	.align		4
.L_19:
        /*0068*/ 	.byte	0x04, 0x17
        /*006a*/ 	.short	(.L_21 - .L_20)
.L_20:
        /*006c*/ 	.word	0x00000000
        /*0070*/ 	.short	0x0003
        /*0072*/ 	.short	0x0018
        /*0074*/ 	.byte	0x00, 0xf5, 0x21, 0x00


	//----- nvinfo : EIATTR_KPARAM_INFO
	.align		4
.L_21:
        /*0078*/ 	.byte	0x04, 0x17
        /*007a*/ 	.short	(.L_23 - .L_22)
.L_22:
        /*007c*/ 	.word	0x00000000
        /*0080*/ 	.short	0x0002
        /*0082*/ 	.short	0x0010
        /*0084*/ 	.byte	0x00, 0xf5, 0x21, 0x00


	//----- nvinfo : EIATTR_KPARAM_INFO
	.align		4
.L_23:
        /*0088*/ 	.byte	0x04, 0x17
        /*008a*/ 	.short	(.L_25 - .L_24)
.L_24:
        /*008c*/ 	.word	0x00000000
        /*0090*/ 	.short	0x0001
        /*0092*/ 	.short	0x0008
        /*0094*/ 	.byte	0x00, 0xf5, 0x21, 0x00


	//----- nvinfo : EIATTR_KPARAM_INFO
	.align		4
.L_25:
        /*0098*/ 	.byte	0x04, 0x17
        /*009a*/ 	.short	(.L_27 - .L_26)
.L_26:
        /*009c*/ 	.word	0x00000000
        /*00a0*/ 	.short	0x0000
        /*00a2*/ 	.short	0x0000
        /*00a4*/ 	.byte	0x00, 0xf0, 0x11, 0x00


	//----- nvinfo : EIATTR_SPARSE_MMA_MASK
	.align		4
.L_27:
        /*00a8*/ 	.byte	0x03, 0x50
        /*00aa*/ 	.short	0x0000


	//----- nvinfo : EIATTR_MAXREG_COUNT
	.align		4
        /*00ac*/ 	.byte	0x03, 0x1b
        /*00ae*/ 	.short	0x00ff


	//----- nvinfo : EIATTR_MERCURY_ISA_VERSION
	.align		4
        /*00b0*/ 	.byte	0x03, 0x5f
        /*00b2*/ 	.short	0x0101


	//----- nvinfo : EIATTR_VRC_CTA_INIT_COUNT
	.align		4
        /*00b4*/ 	.byte	0x02, 0x4a
	.zero		1
	.zero		1


	//----- nvinfo : EIATTR_EXIT_INSTR_OFFSETS
	.align		4
        /*00b8*/ 	.byte	0x04, 0x1c
        /*00ba*/ 	.short	(.L_29 - .L_28)


	//   ....[0]....
.L_28:
        /*00bc*/ 	.word	0x00000070


	//   ....[1]....
        /*00c0*/ 	.word	0x00000270


	//----- nvinfo : EIATTR_CBANK_PARAM_SIZE
	.align		4
.L_29:
        /*00c4*/ 	.byte	0x03, 0x19
        /*00c6*/ 	.short	0x0050


	//----- nvinfo : EIATTR_PARAM_CBANK
	.align		4
        /*00c8*/ 	.byte	0x04, 0x0a
        /*00ca*/ 	.short	(.L_31 - .L_30)
	.align		4
.L_30:
        /*00cc*/ 	.word	index@(.nv.constant0._Z20calculate_arrays_GPUiPfS_S_S_S_S_S_S_S_)
        /*00d0*/ 	.short	0x0380
        /*00d2*/ 	.short	0x0050


	//----- nvinfo : EIATTR_SW_WAR
	.align		4
.L_31:
        /*00d4*/ 	.byte	0x04, 0x36
        /*00d6*/ 	.short	(.L_33 - .L_32)
.L_32:
        /*00d8*/ 	.word	0x00000008
.L_33:


//--------------------- .nv.callgraph             --------------------------
	.section	.nv.callgraph,"",@"SHT_CUDA_CALLGRAPH"
	.align	4
	.sectionentsize	8
	.align		4
        /*0000*/ 	.word	0x00000000
	.align		4
        /*0004*/ 	.word	0xffffffff
	.align		4
        /*0008*/ 	.word	0x00000000
	.align		4
        /*000c*/ 	.word	0xfffffffe
	.align		4
        /*0010*/ 	.word	0x00000000
	.align		4
        /*0014*/ 	.word	0xfffffffd
	.align		4
        /*0018*/ 	.word	0x00000000
	.align		4
        /*001c*/ 	.word	0xfffffffc


//--------------------- .text._Z20calculate_arrays_GPUiPfS_S_S_S_S_S_S_S_ --------------------------
	.section	.text._Z20calculate_arrays_GPUiPfS_S_S_S_S_S_S_S_,"ax",@progbits
	.align	128
        .global         _Z20calculate_arrays_GPUiPfS_S_S_S_S_S_S_S_
        .type           _Z20calculate_arrays_GPUiPfS_S_S_S_S_S_S_S_,@function
        .size           _Z20calculate_arrays_GPUiPfS_S_S_S_S_S_S_S_,(.L_x_1 - _Z20calculate_arrays_GPUiPfS_S_S_S_S_S_S_S_)
        .other          _Z20calculate_arrays_GPUiPfS_S_S_S_S_S_S_S_,@"STO_CUDA_ENTRY STV_DEFAULT"
_Z20calculate_arrays_GPUiPfS_S_S_S_S_S_S_S_:
.text._Z20calculate_arrays_GPUiPfS_S_S_S_S_S_S_S_:
[----:B------:R-:W-:Y:S01]  /*0000*/  LDC R1, c[0x0][0x37c] ;  /* 0x0000df00ff017b82 */ /* 0x000fe20000000800 */
[----:B------:R-:W0:Y:S07]  /*0010*/  S2R R3, SR_TID.X ;  /* 0x0000000000037919 */ /* 0x000e2e0000002100 */
[----:B------:R-:W0:Y:S01]  /*0020*/  S2UR UR4, SR_CTAID.X ;  /* 0x00000000000479c3 */ /* 0x000e220000002500 */
[----:B------:R-:W1:Y:S07]  /*0030*/  LDCU UR5, c[0x0][0x380] ;  /* 0x00007000ff0577ac */ /* 0x000e6e0008000800 */
[----:B------:R-:W0:Y:S02]  /*0040*/  LDC R0, c[0x0][0x360] ;  /* 0x0000d800ff007b82 */ /* 0x000e240000000800 */
[----:B0-----:R-:W-:-:S05]  /*0050*/  IMAD R0, R0, UR4, R3 ;  /* 0x0000000400007c24 */ /* 0x001fca000f8e0203 */
[----:B-1----:R-:W-:-:S13]  /*0060*/  ISETP.GE.AND P0, PT, R0, UR5, PT ;  /* 0x0000000500007c0c */ /* 0x002fda000bf06270 */
[----:B------:R-:W-:Y:S05]  /*0070*/  @P0 EXIT ;  /* 0x000000000000094d */ /* 0x000fea0003800000 */
[----:B------:R-:W0:Y:S01]  /*0080*/  LDC.64 R2, c[0x0][0x388] ;  /* 0x0000e200ff027b82 */ /* 0x000e220000000a00 */
[----:B------:R-:W1:Y:S07]  /*0090*/  LDCU.64 UR4, c[0x0][0x358] ;  /* 0x00006b00ff0477ac */ /* 0x000e6e0008000a00 */
[----:B------:R-:W2:Y:S08]  /*00a0*/  LDC.64 R4, c[0x0][0x390] ;  /* 0x0000e400ff047b82 */ /* 0x000eb00000000a00 */
[----:B------:R-:W3:Y:S01]  /*00b0*/  LDC.64 R6, c[0x0][0x398] ;  /* 0x0000e600ff067b82 */ /* 0x000ee20000000a00 */
[----:B0-----:R-:W-:-:S07]  /*00c0*/  IMAD.WIDE R2, R0, 0x4, R2 ;  /* 0x0000000400027825 */ /* 0x001fce00078e0202 */
[----:B------:R-:W0:Y:S01]  /*00d0*/  LDC.64 R8, c[0x0][0x3a0] ;  /* 0x0000e800ff087b82 */ /* 0x000e220000000a00 */
[----:B-1----:R-:W4:Y:S01]  /*00e0*/  LDG.E R2, desc[UR4][R2.64] ;  /* 0x0000000402027981 */ /* 0x002f22000c1e1900 */
[----:B--2---:R-:W-:-:S06]  /*00f0*/  IMAD.WIDE R4, R0, 0x4, R4 ;  /* 0x0000000400047825 */ /* 0x004fcc00078e0204 */
[----:B------:R-:W1:Y:S01]  /*0100*/  LDC.64 R10, c[0x0][0x3a8] ;  /* 0x0000ea00ff0a7b82 */ /* 0x000e620000000a00 */
[----:B------:R-:W4:Y:S01]  /*0110*/  LDG.E R5, desc[UR4][R4.64] ;  /* 0x0000000404057981 */ /* 0x000f22000c1e1900 */
[----:B---3--:R-:W-:-:S06]  /*0120*/  IMAD.WIDE R6, R0, 0x4, R6 ;  /* 0x0000000400067825 */ /* 0x008fcc00078e0206 */
[----:B------:R-:W2:Y:S01]  /*0130*/  LDC.64 R12, c[0x0][0x3c0] ;  /* 0x0000f000ff0c7b82 */ /* 0x000ea20000000a00 */
[----:B0-----:R-:W-:-:S04]  /*0140*/  IMAD.WIDE R8, R0, 0x4, R8 ;  /* 0x0000000400087825 */ /* 0x001fc800078e0208 */
[----:B-1----:R-:W-:-:S04]  /*0150*/  IMAD.WIDE R10, R0, 0x4, R10 ;  /* 0x00000004000a7825 */ /* 0x002fc800078e020a */
[----:B----4-:R-:W-:Y:S02]  /*0160*/  FADD R15, R2, R5 ;  /* 0x00000005020f7221 */ /* 0x010fe40000000000 */
[----:B------:R-:W0:Y:S03]  /*0170*/  LDC.64 R2, c[0x0][0x3b0] ;  /* 0x0000ec00ff027b82 */ /* 0x000e260000000a00 */
[----:B------:R1:W-:Y:S04]  /*0180*/  STG.E desc[UR4][R6.64], R15 ;  /* 0x0000000f06007986 */ /* 0x0003e8000c101904 */
[----:B------:R-:W3:Y:S01]  /*0190*/  LDG.E R8, desc[UR4][R8.64] ;  /* 0x0000000408087981 */ /* 0x000ee2000c1e1900 */
[----:B------:R-:W4:Y:S03]  /*01a0*/  LDC.64 R4, c[0x0][0x3c8] ;  /* 0x0000f200ff047b82 */ /* 0x000f260000000a00 */
[----:B------:R-:W3:Y:S01]  /*01b0*/  LDG.E R11, desc[UR4][R10.64] ;  /* 0x000000040a0b7981 */ /* 0x000ee2000c1e1900 */
[----:B--2---:R-:W-:-:S04]  /*01c0*/  IMAD.WIDE R12, R0, 0x4, R12 ;  /* 0x00000004000c7825 */ /* 0x004fc800078e020c */
[----:B-1----:R-:W1:Y:S01]  /*01d0*/  LDC.64 R6, c[0x0][0x3b8] ;  /* 0x0000ee00ff067b82 */ /* 0x002e620000000a00 */
[----:B0-----:R-:W-:-:S04]  /*01e0*/  IMAD.WIDE R2, R0, 0x4, R2 ;  /* 0x0000000400027825 */ /* 0x001fc800078e0202 */
[----:B----4-:R-:W-:-:S04]  /*01f0*/  IMAD.WIDE R4, R0, 0x4, R4 ;  /* 0x0000000400047825 */ /* 0x010fc800078e0204 */
[----:B---3--:R-:W-:-:S05]  /*0200*/  FADD R17, R8, -R11 ;  /* 0x8000000b08117221 */ /* 0x008fca0000000000 */
[----:B------:R-:W-:Y:S04]  /*0210*/  STG.E desc[UR4][R2.64], R17 ;  /* 0x0000001102007986 */ /* 0x000fe8000c101904 */
[----:B------:R-:W2:Y:S04]  /*0220*/  LDG.E R4, desc[UR4][R4.64] ;  /* 0x0000000404047981 */ /* 0x000ea8000c1e1900 */
[----:B------:R-:W2:Y:S01]  /*0230*/  LDG.E R13, desc[UR4][R12.64] ;  /* 0x000000040c0d7981 */ /* 0x000ea2000c1e1900 */
[----:B-1----:R-:W-:-:S04]  /*0240*/  IMAD.WIDE R6, R0, 0x4, R6 ;  /* 0x0000000400067825 */ /* 0x002fc800078e0206 */
[----:B--2---:R-:W-:-:S05]  /*0250*/  FMUL R9, R4, R13 ;  /* 0x0000000d04097220 */ /* 0x004fca0000400000 */
[----:B------:R-:W-:Y:S01]  /*0260*/  STG.E desc[UR4][R6.64], R9 ;  /* 0x0000000906007986 */ /* 0x000fe2000c101904 */
[----:B------:R-:W-:Y:S05]  /*0270*/  EXIT ;  /* 0x000000000000794d */ /* 0x000fea0003800000 */
.L_x_0:
[----:B------:R-:W-:-:S00]  /*0280*/  BRA `(.L_x_0) ;  /* 0xfffffffc00fc7947 */ /* 0x000fc0000383ffff */
[----:B------:R-:W-:-:S00]  /*0290*/  NOP ;  /* 0x0000000000007918 */ /* 0x000fc00000000000 */
        /* <DEDUP_REMOVED lines=14> */
.L_x_1:


//--------------------- .nv.shared.reserved.0     --------------------------
	.section	.nv.shared.reserved.0,"aw",@nobits
	.weak		__nv_reservedSMEM_offset_0_alias
	.size		__nv_reservedSMEM_offset_0_alias, 0, 64
	.other		__nv_reservedSMEM_offset_0_alias,@"STO_CUDA_RESERVED_SHARED STV_DEFAULT"
__nv_reservedSMEM_offset_0_alias:
	.zero		0
	.zero		64


//--------------------- .nv.constant0._Z20calculate_arrays_GPUiPfS_S_S_S_S_S_S_S_ --------------------------
	.section	.nv.constant0._Z20calculate_arrays_GPUiPfS_S_S_S_S_S_S_S_,"a",@progbits
	.sectionflags	@""
	.align	4
.nv.constant0._Z20calculate_arrays_GPUiPfS_S_S_S_S_S_S_S_:
	.zero		976


//--------------------- SYMBOLS --------------------------

	.type		.nv.reservedSmem.offset0,@object
	.size		.nv.reservedSmem.offset0,0x4
